	.headerflags	@"EF_CUDA_TEXMODE_UNIFIED EF_CUDA_64BIT_ADDRESS EF_CUDA_ACCELERATORS EF_CUDA_SM90 EF_CUDA_VIRTUAL_SM(EF_CUDA_SM90)"
	.elftype	@"ET_EXEC"


//--------------------- .nv.info                  --------------------------
	.section	.nv.info,"",@"SHT_CUDA_INFO"
	.align	4


	//----- nvinfo : EIATTR_REGCOUNT
	.align		4
        /*0000*/ 	.byte	0x04, 0x2f
        /*0002*/ 	.short	(.L_1 - .L_0)
	.align		4
.L_0:
        /*0004*/ 	.word	index@(triton_poi_fused_cat_29)
        /*0008*/ 	.word	0x0000001e


	//----- nvinfo : EIATTR_MIN_STACK_SIZE
	.align		4
.L_1:
        /*000c*/ 	.byte	0x04, 0x12
        /*000e*/ 	.short	(.L_3 - .L_2)
	.align		4
.L_2:
        /*0010*/ 	.word	index@(triton_poi_fused_cat_29)
        /*0014*/ 	.word	0x00000000


	//----- nvinfo : EIATTR_FRAME_SIZE
	.align		4
.L_3:
        /*0018*/ 	.byte	0x04, 0x11
        /*001a*/ 	.short	(.L_5 - .L_4)
	.align		4
.L_4:
        /*001c*/ 	.word	index@(triton_poi_fused_cat_29)
        /*0020*/ 	.word	0x00000000


	//----- nvinfo : EIATTR_MIN_STACK_SIZE
	.align		4
.L_5:
        /*0024*/ 	.byte	0x04, 0x12
        /*0026*/ 	.short	(.L_7 - .L_6)
	.align		4
.L_6:
        /*0028*/ 	.word	index@(triton_poi_fused_cat_29)
        /*002c*/ 	.word	0x00000000
.L_7:


//--------------------- .nv.info.triton_poi_fused_cat_29 --------------------------
	.section	.nv.info.triton_poi_fused_cat_29,"",@"SHT_CUDA_INFO"
	.sectionflags	@""
	.align	4


	//----- nvinfo : EIATTR_CUDA_API_VERSION
	.align		4
        /*0000*/ 	.byte	0x04, 0x37
        /*0002*/ 	.short	(.L_9 - .L_8)
.L_8:
        /*0004*/ 	.word	0x0000007c


	//----- nvinfo : EIATTR_KPARAM_INFO
	.align		4
.L_9:
        /*0008*/ 	.byte	0x04, 0x17
        /*000a*/ 	.short	(.L_11 - .L_10)
.L_10:
        /*000c*/ 	.word	0x00000000
        /*0010*/ 	.short	0x0009
        /*0012*/ 	.short	0x0048
        /*0014*/ 	.byte	0x00, 0xf0, 0x11, 0x00


	//----- nvinfo : EIATTR_KPARAM_INFO
	.align		4
.L_11:
        /*0018*/ 	.byte	0x04, 0x17
        /*001a*/ 	.short	(.L_13 - .L_12)
.L_12:
        /*001c*/ 	.word	0x00000000
        /*0020*/ 	.short	0x0008
        /*0022*/ 	.short	0x0040
        /*0024*/ 	.byte	0x00, 0xf4, 0x21, 0x00


	//----- nvinfo : EIATTR_KPARAM_INFO
	.align		4
.L_13:
        /*0028*/ 	.byte	0x04, 0x17
        /*002a*/ 	.short	(.L_15 - .L_14)
.L_14:
        /*002c*/ 	.word	0x00000000
        /*0030*/ 	.short	0x0007
        /*0032*/ 	.short	0x0038
        /*0034*/ 	.byte	0x00, 0xf4, 0x21, 0x00


	//----- nvinfo : EIATTR_KPARAM_INFO
	.align		4
.L_15:
        /*0038*/ 	.byte	0x04, 0x17
        /*003a*/ 	.short	(.L_17 - .L_16)
.L_16:
        /*003c*/ 	.word	0x00000000
        /*0040*/ 	.short	0x0006
        /*0042*/ 	.short	0x0030
        /*0044*/ 	.byte	0x00, 0xf4, 0x21, 0x00


	//----- nvinfo : EIATTR_KPARAM_INFO
	.align		4
.L_17:
        /*0048*/ 	.byte	0x04, 0x17
        /*004a*/ 	.short	(.L_19 - .L_18)
.L_18:
        /*004c*/ 	.word	0x00000000
        /*0050*/ 	.short	0x0005
        /*0052*/ 	.short	0x0028
        /*0054*/ 	.byte	0x00, 0xf4, 0x21, 0x00


	//----- nvinfo : EIATTR_KPARAM_INFO
	.align		4
.L_19:
        /*0058*/ 	.byte	0x04, 0x17
        /*005a*/ 	.short	(.L_21 - .L_20)
.L_20:
        /*005c*/ 	.word	0x00000000
        /*0060*/ 	.short	0x0004
        /*0062*/ 	.short	0x0020
        /*0064*/ 	.byte	0x00, 0xf4, 0x21, 0x00


	//----- nvinfo : EIATTR_KPARAM_INFO
	.align		4
.L_21:
        /*0068*/ 	.byte	0x04, 0x17
        /*006a*/ 	.short	(.L_23 - .L_22)
.L_22:
        /*006c*/ 	.word	0x00000000
        /*0070*/ 	.short	0x0003
        /*0072*/ 	.short	0x0018
        /*0074*/ 	.byte	0x00, 0xf4, 0x21, 0x00


	//----- nvinfo : EIATTR_KPARAM_INFO
	.align		4
.L_23:
        /*0078*/ 	.byte	0x04, 0x17
        /*007a*/ 	.short	(.L_25 - .L_24)
.L_24:
        /*007c*/ 	.word	0x00000000
        /*0080*/ 	.short	0x0002
        /*0082*/ 	.short	0x0010
        /*0084*/ 	.byte	0x00, 0xf4, 0x21, 0x00


	//----- nvinfo : EIATTR_KPARAM_INFO
	.align		4
.L_25:
        /*0088*/ 	.byte	0x04, 0x17
        /*008a*/ 	.short	(.L_27 - .L_26)
.L_26:
        /*008c*/ 	.word	0x00000000
        /*0090*/ 	.short	0x0001
        /*0092*/ 	.short	0x0008
        /*0094*/ 	.byte	0x00, 0xf4, 0x21, 0x00


	//----- nvinfo : EIATTR_KPARAM_INFO
	.align		4
.L_27:
        /*0098*/ 	.byte	0x04, 0x17
        /*009a*/ 	.short	(.L_29 - .L_28)
.L_28:
        /*009c*/ 	.word	0x00000000
        /*00a0*/ 	.short	0x0000
        /*00a2*/ 	.short	0x0000
        /*00a4*/ 	.byte	0x00, 0xf4, 0x21, 0x00


	//----- nvinfo : EIATTR_SPARSE_MMA_MASK
	.align		4
.L_29:
        /*00a8*/ 	.byte	0x03, 0x50
        /*00aa*/ 	.short	0x0000


	//----- nvinfo : EIATTR_MAXREG_COUNT
	.align		4
        /*00ac*/ 	.byte	0x03, 0x1b
        /*00ae*/ 	.short	0x00ff


	//----- nvinfo : EIATTR_EXIT_INSTR_OFFSETS
	.align		4
        /*00b0*/ 	.byte	0x04, 0x1c
        /*00b2*/ 	.short	(.L_31 - .L_30)


	//   ....[0]....
.L_30:
        /*00b4*/ 	.word	0x00000950


	//----- nvinfo : EIATTR_REQNTID
	.align		4
.L_31:
        /*00b8*/ 	.byte	0x04, 0x10
        /*00ba*/ 	.short	(.L_33 - .L_32)
.L_32:
        /*00bc*/ 	.word	0x00000080
        /*00c0*/ 	.word	0x00000001
        /*00c4*/ 	.word	0x00000001


	//----- nvinfo : EIATTR_CBANK_PARAM_SIZE
	.align		4
.L_33:
        /*00c8*/ 	.byte	0x03, 0x19
        /*00ca*/ 	.short	0x004c


	//----- nvinfo : EIATTR_PARAM_CBANK
	.align		4
        /*00cc*/ 	.byte	0x04, 0x0a
        /*00ce*/ 	.short	(.L_35 - .L_34)
	.align		4
.L_34:
        /*00d0*/ 	.word	index@(.nv.constant0.triton_poi_fused_cat_29)
        /*00d4*/ 	.short	0x0210
        /*00d6*/ 	.short	0x004c


	//----- nvinfo : EIATTR_SW_WAR
	.align		4
.L_35:
        /*00d8*/ 	.byte	0x04, 0x36
        /*00da*/ 	.short	(.L_37 - .L_36)
.L_36:
        /*00dc*/ 	.word	0x00000008
.L_37:


//--------------------- .nv.callgraph             --------------------------
	.section	.nv.callgraph,"",@"SHT_CUDA_CALLGRAPH"
	.align	4
	.sectionentsize	8
	.align		4
        /*0000*/ 	.word	0x00000000
	.align		4
        /*0004*/ 	.word	0xffffffff
	.align		4
        /*0008*/ 	.word	0x00000000
	.align		4
        /*000c*/ 	.word	0xfffffffe
	.align		4
        /*0010*/ 	.word	0x00000000
	.align		4
        /*0014*/ 	.word	0xfffffffd
	.align		4
        /*0018*/ 	.word	0x00000000
	.align		4
        /*001c*/ 	.word	0xfffffffc


//--------------------- .text.triton_poi_fused_cat_29 --------------------------
	.section	.text.triton_poi_fused_cat_29,"ax",@progbits
	.align	128
        .global         triton_poi_fused_cat_29
        .type           triton_poi_fused_cat_29,@function
        .size           triton_poi_fused_cat_29,(.L_x_1 - triton_poi_fused_cat_29)
        .other          triton_poi_fused_cat_29,@"STO_CUDA_ENTRY STV_DEFAULT"
triton_poi_fused_cat_29:
.text.triton_poi_fused_cat_29:
[----:B------:R-:W-:Y:S01]  /*0000*/  LDC R1, c[0x0][0x28] ;  /* 0x00000a00ff017b82 */ /* 0x000fe20000000800 */
[----:B------:R-:W1:Y:S07]  /*0010*/  S2R R0, SR_TID.X ;  /* 0x0000000000007919 */ /* 0x000e6e0000002100 */
[----:B------:R-:W2:Y:S01]  /*0020*/  LDC.64 R4, c[0x0][0x218] ;  /* 0x00008600ff047b82 */ /* 0x000ea20000000a00 */
[----:B------:R-:W-:Y:S01]  /*0030*/  CS2R R14, SRZ ;  /* 0x00000000000e7805 */ /* 0x000fe2000001ff00 */
[----:B------:R-:W-:Y:S01]  /*0040*/  ULDC.64 UR4, c[0x0][0x208] ;  /* 0x0000820000047ab9 */ /* 0x000fe20000000a00 */
[----:B------:R-:W3:Y:S05]  /*0050*/  S2R R3, SR_CTAID.X ;  /* 0x0000000000037919 */ /* 0x000eea0000002500 */
[----:B------:R-:W4:Y:S08]  /*0060*/  LDC.64 R8, c[0x0][0x220] ;  /* 0x00008800ff087b82 */ /* 0x000f300000000a00 */
[----:B------:R-:W5:Y:S01]  /*0070*/  LDC.64 R16, c[0x0][0x230] ;  /* 0x00008c00ff107b82 */ /* 0x000f620000000a00 */
[----:B------:R-:W-:Y:S01]  /*0080*/  CS2R R10, SRZ ;  /* 0x00000000000a7805 */ /* 0x000fe2000001ff00 */
[----:B------:R-:W-:Y:S01]  /*0090*/  ULDC.64 UR6, c[0x0][0x228] ;  /* 0x00008a0000067ab9 */ /* 0x000fe20000000a00 */
[----:B-1----:R-:W-:-:S05]  /*00a0*/  IMAD.SHL.U32 R0, R0, 0x2, RZ ;  /* 0x0000000200007824 */ /* 0x002fca00078e00ff */
[----:B------:R-:W-:-:S05]  /*00b0*/  LOP3.LUT R0, R0, 0xfe, RZ, 0xc0, !PT ;  /* 0x000000fe00007812 */ /* 0x000fca00078ec0ff */
[----:B---3--:R-:W-:-:S05]  /*00c0*/  IMAD R2, R3, 0x100, R0 ;  /* 0x0000010003027824 */ /* 0x008fca00078e0200 */
[----:B------:R-:W-:-:S04]  /*00d0*/  SHF.R.S32.HI R19, RZ, 0x1f, R2 ;  /* 0x0000001fff137819 */ /* 0x000fc80000011402 */
[CC--:B------:R-:W-:Y:S02]  /*00e0*/  LEA.HI R0, R19.reuse, R2.reuse, RZ, 0x6 ;  /* 0x0000000213007211 */ /* 0x0c0fe400078f30ff */
[----:B------:R-:W-:Y:S02]  /*00f0*/  LEA.HI R7, R19, R2, RZ, 0x3 ;  /* 0x0000000213077211 */ /* 0x000fe400078f18ff */
[----:B------:R-:W-:Y:S02]  /*0100*/  SHF.R.S32.HI R13, RZ, 0x6, R0 ;  /* 0x00000006ff0d7819 */ /* 0x000fe40000011400 */
[----:B------:R-:W-:Y:S02]  /*0110*/  SHF.R.S32.HI R12, RZ, 0x3, R7 ;  /* 0x00000003ff0c7819 */ /* 0x000fe40000011407 */
[----:B------:R-:W-:-:S04]  /*0120*/  LEA.HI R3, R13, R13, RZ, 0x6 ;  /* 0x0000000d0d037211 */ /* 0x000fc800078f30ff */
[----:B------:R-:W-:Y:S02]  /*0130*/  LOP3.LUT R6, R3, 0xffffffc0, RZ, 0xc0, !PT ;  /* 0xffffffc003067812 */ /* 0x000fe400078ec0ff */
[----:B------:R-:W-:-:S03]  /*0140*/  LEA.HI R3, R12, R12, RZ, 0x3 ;  /* 0x0000000c0c037211 */ /* 0x000fc600078f18ff */
[----:B------:R-:W-:Y:S01]  /*0150*/  IMAD.IADD R13, R13, 0x1, -R6 ;  /* 0x000000010d0d7824 */ /* 0x000fe200078e0a06 */
[----:B------:R-:W-:-:S04]  /*0160*/  LOP3.LUT R3, R3, 0xfffffff8, RZ, 0xc0, !PT ;  /* 0xfffffff803037812 */ /* 0x000fc800078ec0ff */
[----:B------:R-:W-:Y:S01]  /*0170*/  ISETP.GE.AND P0, PT, R13, 0x20, PT ;  /* 0x000000200d00780c */ /* 0x000fe20003f06270 */
[----:B------:R-:W-:Y:S01]  /*0180*/  IMAD.IADD R12, R12, 0x1, -R3 ;  /* 0x000000010c0c7824 */ /* 0x000fe200078e0a03 */
[----:B------:R-:W-:-:S03]  /*0190*/  LOP3.LUT R3, R7, 0xfffffff8, RZ, 0xc0, !PT ;  /* 0xfffffff807037812 */ /* 0x000fc600078ec0ff */
[----:B--2---:R-:W-:Y:S01]  /*01a0*/  IMAD.WIDE R20, R12, 0x8, R4 ;  /* 0x000000080c147825 */ /* 0x004fe200078e0204 */
[----:B------:R-:W-:-:S03]  /*01b0*/  CS2R R4, SRZ ;  /* 0x0000000000047805 */ /* 0x000fc6000001ff00 */
[----:B------:R-:W-:-:S04]  /*01c0*/  IMAD.IADD R3, R2, 0x1, -R3 ;  /* 0x0000000102037824 */ /* 0x000fc800078e0a03 */
[----:B------:R-:W2:Y:S01]  /*01d0*/  @!P0 LDG.E.EL.64 R14, desc[UR4][R20.64] ;  /* 0x00000004140e8981 */ /* 0x000ea2000c2e1b00 */
[----:B------:R-:W-:Y:S01]  /*01e0*/  CS2R R6, SRZ ;  /* 0x0000000000067805 */ /* 0x000fe2000001ff00 */
[----:B----4-:R-:W-:Y:S01]  /*01f0*/  IMAD.WIDE R22, R3, 0x8, R8 ;  /* 0x0000000803167825 */ /* 0x010fe200078e0208 */
[----:B------:R-:W-:-:S04]  /*0200*/  CS2R R8, SRZ ;  /* 0x0000000000087805 */ /* 0x000fc8000001ff00 */
[----:B------:R-:W3:Y:S01]  /*0210*/  @!P0 LDG.E.EL.128 R4, desc[UR4][R22.64] ;  /* 0x0000000416048981 */ /* 0x000ee2000c2e1d00 */
[----:B-----5:R-:W-:-:S05]  /*0220*/  IMAD.WIDE R16, R3, 0x8, R16 ;  /* 0x0000000803107825 */ /* 0x020fca00078e0210 */
[----:B------:R1:W4:Y:S01]  /*0230*/  @!P0 LDG.E.EL.128 R8, desc[UR4][R16.64] ;  /* 0x0000000410088981 */ /* 0x000322000c2e1d00 */
[----:B------:R-:W-:-:S04]  /*0240*/  LEA.HI R19, R19, R2, RZ, 0xc ;  /* 0x0000000213137211 */ /* 0x000fc800078f60ff */
[----:B------:R-:W-:Y:S02]  /*0250*/  LOP3.LUT R26, R19, 0xfffff000, RZ, 0xc0, !PT ;  /* 0xfffff000131a7812 */ /* 0x000fe400078ec0ff */
[----:B--2---:R-:W-:Y:S02]  /*0260*/  SEL R20, R15, RZ, !P0 ;  /* 0x000000ff0f147207 */ /* 0x004fe40004000000 */
[----:B------:R-:W-:Y:S02]  /*0270*/  SEL R18, R14, RZ, !P0 ;  /* 0x000000ff0e127207 */ /* 0x000fe40004000000 */
[----:B------:R-:W-:Y:S02]  /*0280*/  SHF.R.U32.HI R15, RZ, 0x1d, R20 ;  /* 0x0000001dff0f7819 */ /* 0x000fe40000011614 */
[----:B---3--:R-:W-:Y:S02]  /*0290*/  SEL R23, R5, RZ, !P0 ;  /* 0x000000ff05177207 */ /* 0x008fe40004000000 */
[----:B------:R-:W-:-:S02]  /*02a0*/  LOP3.LUT R15, R15, 0x4, RZ, 0xc0, !PT ;  /* 0x000000040f0f7812 */ /* 0x000fc400078ec0ff */
[----:B------:R-:W-:Y:S02]  /*02b0*/  SEL R5, R6, RZ, !P0 ;  /* 0x000000ff06057207 */ /* 0x000fe40004000000 */
[----:B------:R-:W-:Y:S02]  /*02c0*/  IADD3 R24, P1, R15, R18, RZ ;  /* 0x000000120f187210 */ /* 0x000fe40007f3e0ff */
[----:B------:R-:W-:Y:S02]  /*02d0*/  SEL R18, R7, RZ, !P0 ;  /* 0x000000ff07127207 */ /* 0x000fe40004000000 */
[----:B------:R-:W-:Y:S01]  /*02e0*/  SEL R14, R4, RZ, !P0 ;  /* 0x000000ff040e7207 */ /* 0x000fe20004000000 */
[----:B------:R-:W-:Y:S01]  /*02f0*/  IMAD.X R7, RZ, RZ, R20, P1 ;  /* 0x000000ffff077224 */ /* 0x000fe200008e0614 */
[----:B------:R-:W-:Y:S01]  /*0300*/  SHF.R.U32.HI R21, RZ, 0x1b, R23 ;  /* 0x0000001bff157819 */ /* 0x000fe20000011617 */
[----:B------:R-:W-:Y:S01]  /*0310*/  IMAD.SHL.U32 R6, R24, 0x10, RZ ;  /* 0x0000001018067824 */ /* 0x000fe200078e00ff */
[----:B-1----:R-:W-:-:S02]  /*0320*/  LEA R17, P1, R5, UR6, 0x2 ;  /* 0x0000000605117c11 */ /* 0x002fc4000f8210ff */
[----:B------:R-:W-:Y:S02]  /*0330*/  LEA R16, P2, R14, UR6, 0x2 ;  /* 0x000000060e107c11 */ /* 0x000fe4000f8410ff */
[----:B------:R-:W-:Y:S02]  /*0340*/  LOP3.LUT R21, R21, 0x10, RZ, 0xc0, !PT ;  /* 0x0000001015157812 */ /* 0x000fe400078ec0ff */
[--C-:B------:R-:W-:Y:S02]  /*0350*/  SHF.R.U32.HI R15, RZ, 0x1b, R18.reuse ;  /* 0x0000001bff0f7819 */ /* 0x100fe40000011612 */
[----:B------:R-:W-:Y:S02]  /*0360*/  LEA.HI.X R5, R5, UR7, R18, 0x2, P1 ;  /* 0x0000000705057c11 */ /* 0x000fe400088f1412 */
[----:B----4-:R-:W-:Y:S02]  /*0370*/  SEL R20, R9, RZ, !P0 ;  /* 0x000000ff09147207 */ /* 0x010fe40004000000 */
[----:B------:R-:W-:-:S02]  /*0380*/  SEL R18, R11, RZ, !P0 ;  /* 0x000000ff0b127207 */ /* 0x000fc40004000000 */
[----:B------:R-:W-:Y:S02]  /*0390*/  SHF.L.U64.HI R4, R24, 0x4, R7 ;  /* 0x0000000418047819 */ /* 0x000fe40000010207 */
[----:B------:R-:W-:Y:S02]  /*03a0*/  LEA.HI.X R7, R14, UR7, R23, 0x2, P2 ;  /* 0x000000070e077c11 */ /* 0x000fe400090f1417 */
[----:B------:R-:W-:Y:S02]  /*03b0*/  IADD3 R16, P4, P3, R6, R16, R21 ;  /* 0x0000001006107210 */ /* 0x000fe40007b9e015 */
[----:B------:R-:W-:Y:S02]  /*03c0*/  SEL R23, R8, RZ, !P0 ;  /* 0x000000ff08177207 */ /* 0x000fe40004000000 */
[----:B------:R-:W-:Y:S02]  /*03d0*/  SEL R21, R10, RZ, !P0 ;  /* 0x000000ff0a157207 */ /* 0x000fe40004000000 */
[----:B------:R-:W-:-:S02]  /*03e0*/  SHF.R.U32.HI R11, RZ, 0x1b, R20 ;  /* 0x0000001bff0b7819 */ /* 0x000fc40000011614 */
[----:B------:R-:W-:Y:S02]  /*03f0*/  SHF.R.U32.HI R9, RZ, 0x1b, R18 ;  /* 0x0000001bff097819 */ /* 0x000fe40000011612 */
[----:B------:R-:W-:Y:S02]  /*0400*/  LOP3.LUT R15, R15, 0x10, RZ, 0xc0, !PT ;  /* 0x000000100f0f7812 */ /* 0x000fe400078ec0ff */
[----:B------:R-:W-:Y:S02]  /*0410*/  LEA R10, P5, R23, UR6, 0x2 ;  /* 0x00000006170a7c11 */ /* 0x000fe4000f8a10ff */
[----:B------:R-:W-:Y:S02]  /*0420*/  LEA R8, P6, R21, UR6, 0x2 ;  /* 0x0000000615087c11 */ /* 0x000fe4000f8c10ff */
[----:B------:R-:W-:Y:S02]  /*0430*/  LOP3.LUT R11, R11, 0x10, RZ, 0xc0, !PT ;  /* 0x000000100b0b7812 */ /* 0x000fe400078ec0ff */
[----:B------:R-:W-:-:S02]  /*0440*/  LOP3.LUT R9, R9, 0x10, RZ, 0xc0, !PT ;  /* 0x0000001009097812 */ /* 0x000fc400078ec0ff */
[----:B------:R-:W-:Y:S02]  /*0450*/  IADD3 R14, P2, P1, R6, R17, R15 ;  /* 0x00000011060e7210 */ /* 0x000fe4000795e00f */
[----:B------:R-:W-:Y:S02]  /*0460*/  LEA.HI.X R23, R23, UR7, R20, 0x2, P5 ;  /* 0x0000000717177c11 */ /* 0x000fe4000a8f1414 */
[----:B------:R-:W-:Y:S01]  /*0470*/  LEA.HI.X R21, R21, UR7, R18, 0x2, P6 ;  /* 0x0000000715157c11 */ /* 0x000fe2000b0f1412 */
[----:B------:R-:W-:Y:S01]  /*0480*/  IMAD.MOV.U32 R18, RZ, RZ, RZ ;  /* 0x000000ffff127224 */ /* 0x000fe200078e00ff */
[----:B------:R-:W-:Y:S02]  /*0490*/  IADD3.X R17, R4, R7, RZ, P4, P3 ;  /* 0x0000000704117210 */ /* 0x000fe400027e64ff */
[----:B------:R-:W-:Y:S02]  /*04a0*/  CS2R R24, SRZ ;  /* 0x0000000000187805 */ /* 0x000fe4000001ff00 */
[C---:B------:R-:W-:Y:S01]  /*04b0*/  IADD3 R10, P5, P6, R6.reuse, R10, R11 ;  /* 0x0000000a060a7210 */ /* 0x040fe20007ebe00b */
[----:B------:R-:W-:Y:S01]  /*04c0*/  ULDC.64 UR6, c[0x0][0x248] ;  /* 0x0000920000067ab9 */ /* 0x000fe20000000a00 */
[----:B------:R-:W-:-:S02]  /*04d0*/  IADD3 R8, P3, P4, R6, R8, R9 ;  /* 0x0000000806087210 */ /* 0x000fc40007c7e009 */
[C---:B------:R-:W-:Y:S01]  /*04e0*/  IADD3.X R15, R4.reuse, R5, RZ, P2, P1 ;  /* 0x00000005040f7210 */ /* 0x040fe200017e24ff */
[----:B------:R-:W1:Y:S01]  /*04f0*/  LDC.64 R6, c[0x0][0x210] ;  /* 0x00008400ff067b82 */ /* 0x000e620000000a00 */
[C---:B------:R-:W-:Y:S02]  /*0500*/  IADD3.X R11, R4.reuse, R23, RZ, P5, P6 ;  /* 0x00000017040b7210 */ /* 0x040fe40002fec4ff */
[----:B------:R-:W-:Y:S01]  /*0510*/  IADD3.X R9, R4, R21, RZ, P3, P4 ;  /* 0x0000001504097210 */ /* 0x000fe20001fe84ff */
[----:B------:R-:W-:Y:S01]  /*0520*/  IMAD.SHL.U32 R21, R13, 0x10, RZ ;  /* 0x000000100d157824 */ /* 0x000fe200078e00ff */
[----:B------:R-:W-:-:S03]  /*0530*/  SHF.R.S32.HI R20, RZ, 0xc, R19 ;  /* 0x0000000cff147819 */ /* 0x000fc60000011413 */
[----:B------:R-:W2:Y:S01]  /*0540*/  LDC.64 R4, c[0x0][0x238] ;  /* 0x00008e00ff047b82 */ /* 0x000ea20000000a00 */
[----:B------:R-:W-:-:S04]  /*0550*/  IMAD.WIDE R16, R21, 0x4, R16 ;  /* 0x0000000415107825 */ /* 0x000fc800078e0210 */
[----:B------:R-:W-:-:S04]  /*0560*/  IMAD.WIDE R14, R21, 0x4, R14 ;  /* 0x00000004150e7825 */ /* 0x000fc800078e020e */
[----:B------:R-:W-:-:S04]  /*0570*/  IMAD.WIDE R10, R21, 0x4, R10 ;  /* 0x00000004150a7825 */ /* 0x000fc800078e020a */
[----:B------:R-:W-:-:S04]  /*0580*/  IMAD.WIDE R8, R21, 0x4, R8 ;  /* 0x0000000415087825 */ /* 0x000fc800078e0208 */
[----:B------:R-:W-:-:S04]  /*0590*/  IMAD.SHL.U32 R23, R20, 0x200, RZ ;  /* 0x0000020014177824 */ /* 0x000fc800078e00ff */
[----:B------:R-:W-:-:S04]  /*05a0*/  IMAD.WIDE R16, R23, 0x4, R16 ;  /* 0x0000000417107825 */ /* 0x000fc800078e0210 */
[C---:B------:R-:W-:Y:S01]  /*05b0*/  IMAD.WIDE R14, R23.reuse, 0x4, R14 ;  /* 0x00000004170e7825 */ /* 0x040fe200078e020e */
[----:B------:R3:W4:Y:S03]  /*05c0*/  @!P0 LDG.E.EL R18, desc[UR4][R16.64] ;  /* 0x0000000410128981 */ /* 0x000726000c2e1900 */
[----:B------:R-:W-:Y:S01]  /*05d0*/  IMAD.WIDE R10, R23, 0x4, R10 ;  /* 0x00000004170a7825 */ /* 0x000fe200078e020a */
[----:B------:R-:W-:Y:S01]  /*05e0*/  ISETP.GT.AND P1, PT, R13, 0x1f, PT ;  /* 0x0000001f0d00780c */ /* 0x000fe20003f24270 */
[----:B------:R-:W5:Y:S02]  /*05f0*/  @!P0 LDG.E.EL R24, desc[UR4][R14.64] ;  /* 0x000000040e188981 */ /* 0x000f64000c2e1900 */
[----:B------:R-:W-:Y:S02]  /*0600*/  IMAD.WIDE R22, R23, 0x4, R8 ;  /* 0x0000000417167825 */ /* 0x000fe400078e0208 */
[----:B------:R-:W1:Y:S01]  /*0610*/  LDC.64 R8, c[0x0][0x240] ;  /* 0x00009000ff087b82 */ /* 0x000e620000000a00 */
[----:B------:R2:W5:Y:S01]  /*0620*/  @!P0 LDG.E.EL R25, desc[UR4][R10.64] ;  /* 0x000000040a198981 */ /* 0x000562000c2e1900 */
[----:B------:R-:W-:-:S02]  /*0630*/  IMAD.SHL.U32 R19, R20, 0x800, RZ ;  /* 0x0000080014137824 */ /* 0x000fc400078e00ff */
[----:B------:R-:W-:-:S03]  /*0640*/  IMAD.MOV.U32 R21, RZ, RZ, RZ ;  /* 0x000000ffff157224 */ /* 0x000fc600078e00ff */
[----:B---3--:R-:W-:Y:S01]  /*0650*/  IADD3 R17, R19, R2, -R26 ;  /* 0x0000000213117210 */ /* 0x008fe20007ffe81a */
[----:B--2---:R-:W-:Y:S01]  /*0660*/  IMAD.WIDE R26, R3, 0x4, R4 ;  /* 0x00000004031a7825 */ /* 0x004fe200078e0204 */
[----:B------:R-:W-:Y:S02]  /*0670*/  LOP3.LUT R3, R0, 0xffffffc0, RZ, 0xc0, !PT ;  /* 0xffffffc000037812 */ /* 0x000fe400078ec0ff */
[----:B------:R-:W-:Y:S01]  /*0680*/  CS2R R4, SRZ ;  /* 0x0000000000047805 */ /* 0x000fe2000001ff00 */
[----:B------:R-:W2:Y:S01]  /*0690*/  @!P0 LDG.E.EL R21, desc[UR4][R22.64] ;  /* 0x0000000416158981 */ /* 0x000ea2000c2e1900 */
[----:B------:R-:W-:Y:S02]  /*06a0*/  IMAD.SHL.U32 R13, R13, 0x40, RZ ;  /* 0x000000400d0d7824 */ /* 0x000fe400078e00ff */
[----:B------:R-:W-:Y:S01]  /*06b0*/  IMAD.IADD R0, R2, 0x1, -R3 ;  /* 0x0000000102007824 */ /* 0x000fe200078e0a03 */
[----:B------:R-:W-:Y:S01]  /*06c0*/  SHF.R.S32.HI R10, RZ, 0x1f, R19 ;  /* 0x0000001fff0a7819 */ /* 0x000fe20000011413 */
[----:B-1----:R-:W-:Y:S01]  /*06d0*/  IMAD.WIDE R16, R17, 0x4, R6 ;  /* 0x0000000411107825 */ /* 0x002fe200078e0206 */
[----:B------:R-:W-:-:S02]  /*06e0*/  CS2R R6, SRZ ;  /* 0x0000000000067805 */ /* 0x000fc4000001ff00 */
[----:B------:R-:W-:Y:S01]  /*06f0*/  SHF.R.S32.HI R3, RZ, 0x1f, R13 ;  /* 0x0000001fff037819 */ /* 0x000fe2000001140d */
[----:B------:R-:W3:Y:S01]  /*0700*/  @!P0 LDG.E.EL.64 R4, desc[UR4][R26.64] ;  /* 0x000000041a048981 */ /* 0x000ee2000c2e1b00 */
[----:B------:R-:W-:Y:S02]  /*0710*/  IADD3 R19, P2, P3, R13, R0, R19 ;  /* 0x000000000d137210 */ /* 0x000fe40007b5e013 */
[----:B------:R-:W-:Y:S01]  /*0720*/  SHF.R.S32.HI R11, RZ, 0x1f, R0 ;  /* 0x0000001fff0b7819 */ /* 0x000fe20000011400 */
[----:B------:R-:W-:Y:S01]  /*0730*/  IMAD.MOV.U32 R0, RZ, RZ, RZ ;  /* 0x000000ffff007224 */ /* 0x000fe200078e00ff */
[----:B------:R1:W3:Y:S02]  /*0740*/  @!P0 LDG.E.64 R6, desc[UR4][R16.64] ;  /* 0x0000000410068981 */ /* 0x0002e4000c1e1b00 */
[----:B------:R-:W-:Y:S01]  /*0750*/  IADD3.X R10, R3, R11, R10, P2, P3 ;  /* 0x0000000b030a7210 */ /* 0x000fe200017e640a */
[----:B------:R-:W-:Y:S02]  /*0760*/  IMAD.MOV.U32 R3, RZ, RZ, RZ ;  /* 0x000000ffff037224 */ /* 0x000fe400078e00ff */
[----:B0-----:R-:W-:Y:S01]  /*0770*/  IMAD.WIDE R12, R12, 0x4, R8 ;  /* 0x000000040c0c7825 */ /* 0x001fe200078e0208 */
[----:B------:R-:W-:-:S02]  /*0780*/  LEA R14, P2, R19, UR6, 0x2 ;  /* 0x00000006130e7c11 */ /* 0x000fc4000f8410ff */
[----:B------:R-:W-:Y:S02]  /*0790*/  CS2R R8, SRZ ;  /* 0x0000000000087805 */ /* 0x000fe4000001ff00 */
[----:B------:R-:W3:Y:S01]  /*07a0*/  @!P0 LDG.E.EL R0, desc[UR4][R12.64] ;  /* 0x000000040c008981 */ /* 0x000ee2000c2e1900 */
[----:B------:R-:W-:Y:S02]  /*07b0*/  LEA.HI.X R15, R19, UR7, R10, 0x2, P2 ;  /* 0x00000007130f7c11 */ /* 0x000fe400090f140a */
[----:B------:R-:W0:Y:S01]  /*07c0*/  LDC.64 R10, c[0x0][0x250] ;  /* 0x00009400ff0a7b82 */ /* 0x000e220000000a00 */
[----:B------:R0:W3:Y:S04]  /*07d0*/  @!P0 LDG.E.EL R3, desc[UR4][R12.64] ;  /* 0x000000040c038981 */ /* 0x0000e8000c2e1900 */
[----:B------:R-:W3:Y:S01]  /*07e0*/  @P1 LDG.E.64 R8, desc[UR4][R14.64+-0x2000] ;  /* 0xffe000040e081981 */ /* 0x000ee2000c1e1b00 */
[----:B0-----:R-:W-:Y:S01]  /*07f0*/  IMAD.WIDE R10, R2, 0x4, R10 ;  /* 0x00000004020a7825 */ /* 0x001fe200078e020a */
[----:B----4-:R-:W-:-:S02]  /*0800*/  SEL R19, R18, RZ, !P0 ;  /* 0x000000ff12137207 */ /* 0x010fc40004000000 */
[----:B-----5:R-:W-:Y:S02]  /*0810*/  SEL R24, R24, RZ, !P0 ;  /* 0x000000ff18187207 */ /* 0x020fe40004000000 */
[----:B-1----:R-:W-:-:S05]  /*0820*/  SEL R16, R25, RZ, !P0 ;  /* 0x000000ff19107207 */ /* 0x002fca0004000000 */
[----:B------:R-:W-:Y:S01]  /*0830*/  FADD R16, -R19, R16 ;  /* 0x0000001013107221 */ /* 0x000fe20000000100 */
[----:B--2---:R-:W-:-:S05]  /*0840*/  SEL R21, R21, RZ, !P0 ;  /* 0x000000ff15157207 */ /* 0x004fca0004000000 */
[----:B------:R-:W-:Y:S01]  /*0850*/  FADD R21, -R24, R21 ;  /* 0x0000001518157221 */ /* 0x000fe20000000100 */
[----:B---3--:R-:W-:Y:S02]  /*0860*/  SEL R4, R4, RZ, !P0 ;  /* 0x000000ff04047207 */ /* 0x008fe40004000000 */
[----:B------:R-:W-:Y:S02]  /*0870*/  SEL R5, R5, RZ, !P0 ;  /* 0x000000ff05057207 */ /* 0x000fe40004000000 */
[----:B------:R-:W-:Y:S01]  /*0880*/  SEL R13, R6, RZ, !P0 ;  /* 0x000000ff060d7207 */ /* 0x000fe20004000000 */
[----:B------:R-:W-:Y:S01]  /*0890*/  FFMA R4, R16, R4, R19 ;  /* 0x0000000410047223 */ /* 0x000fe20000000013 */
[----:B------:R-:W-:Y:S01]  /*08a0*/  SEL R6, R7, RZ, !P0 ;  /* 0x000000ff07067207 */ /* 0x000fe20004000000 */
[----:B------:R-:W-:Y:S02]  /*08b0*/  FFMA R5, R21, R5, R24 ;  /* 0x0000000515057223 */ /* 0x000fe40000000018 */
[----:B------:R-:W-:-:S02]  /*08c0*/  FADD R4, -R13, R4 ;  /* 0x000000040d047221 */ /* 0x000fc40000000100 */
[----:B------:R-:W-:Y:S01]  /*08d0*/  FADD R5, -R6, R5 ;  /* 0x0000000506057221 */ /* 0x000fe20000000100 */
[----:B------:R-:W-:Y:S02]  /*08e0*/  SEL R0, R0, RZ, !P0 ;  /* 0x000000ff00007207 */ /* 0x000fe40004000000 */
[----:B------:R-:W-:-:S03]  /*08f0*/  SEL R3, R3, RZ, !P0 ;  /* 0x000000ff03037207 */ /* 0x000fc60004000000 */
[----:B------:R-:W-:Y:S01]  /*0900*/  FFMA R4, R4, R0, R13 ;  /* 0x0000000004047223 */ /* 0x000fe2000000000d */
[----:B------:R-:W-:Y:S01]  /*0910*/  @P0 SEL R4, R8, RZ, P1 ;  /* 0x000000ff08040207 */ /* 0x000fe20000800000 */
[----:B------:R-:W-:Y:S01]  /*0920*/  FFMA R5, R5, R3, R6 ;  /* 0x0000000305057223 */ /* 0x000fe20000000006 */
[----:B------:R-:W-:-:S05]  /*0930*/  @P0 SEL R5, R9, RZ, P1 ;  /* 0x000000ff09050207 */ /* 0x000fca0000800000 */
[----:B------:R-:W-:Y:S01]  /*0940*/  STG.E.64 desc[UR4][R10.64], R4 ;  /* 0x000000040a007986 */ /* 0x000fe2000c101b04 */
[----:B------:R-:W-:Y:S05]  /*0950*/  EXIT ;  /* 0x000000000000794d */ /* 0x000fea0003800000 */
.L_x_0:
[----:B------:R-:W-:-:S00]  /*0960*/  BRA `(.L_x_0) ;  /* 0xfffffffc00fc7947 */ /* 0x000fc0000383ffff */
[----:B------:R-:W-:-:S00]  /*0970*/  NOP ;  /* 0x0000000000007918 */ /* 0x000fc00000000000 */
        /* <DEDUP_REMOVED lines=8> */
.L_x_1:


//--------------------- .nv.constant0.triton_poi_fused_cat_29 --------------------------
	.section	.nv.constant0.triton_poi_fused_cat_29,"a",@progbits
	.sectionflags	@""
	.align	4
.nv.constant0.triton_poi_fused_cat_29:
	.zero		604
